//
// Generated by NVIDIA NVVM Compiler
//
// Compiler Build ID: CL-36424714
// Cuda compilation tools, release 13.0, V13.0.88
// Based on NVVM 20.0.0
//

.version 9.0
.target sm_100
.address_size 64

	// .globl	cubic
.global .align 1 .b8 _ZN31_INTERNAL_6d30df3d_4_k_cu_cubic4cuda3std3__45__cpo5beginE[1];
.global .align 1 .b8 _ZN31_INTERNAL_6d30df3d_4_k_cu_cubic4cuda3std3__45__cpo3endE[1];
.global .align 1 .b8 _ZN31_INTERNAL_6d30df3d_4_k_cu_cubic4cuda3std3__45__cpo6cbeginE[1];
.global .align 1 .b8 _ZN31_INTERNAL_6d30df3d_4_k_cu_cubic4cuda3std3__45__cpo4cendE[1];
.global .align 1 .b8 _ZN31_INTERNAL_6d30df3d_4_k_cu_cubic4cuda3std3__45__cpo6rbeginE[1];
.global .align 1 .b8 _ZN31_INTERNAL_6d30df3d_4_k_cu_cubic4cuda3std3__45__cpo4rendE[1];
.global .align 1 .b8 _ZN31_INTERNAL_6d30df3d_4_k_cu_cubic4cuda3std3__45__cpo7crbeginE[1];
.global .align 1 .b8 _ZN31_INTERNAL_6d30df3d_4_k_cu_cubic4cuda3std3__45__cpo5crendE[1];
.global .align 1 .b8 _ZN31_INTERNAL_6d30df3d_4_k_cu_cubic4cuda3std3__433_GLOBAL__N__6d30df3d_4_k_cu_cubic6ignoreE[1];
.global .align 1 .b8 _ZN31_INTERNAL_6d30df3d_4_k_cu_cubic4cuda3std3__419piecewise_constructE[1];
.global .align 1 .b8 _ZN31_INTERNAL_6d30df3d_4_k_cu_cubic4cuda3std3__48in_placeE[1];
.global .align 1 .b8 _ZN31_INTERNAL_6d30df3d_4_k_cu_cubic4cuda3std3__420unreachable_sentinelE[1];
.global .align 1 .b8 _ZN31_INTERNAL_6d30df3d_4_k_cu_cubic4cuda3std6ranges3__45__cpo4swapE[1];
.global .align 1 .b8 _ZN31_INTERNAL_6d30df3d_4_k_cu_cubic4cuda3std6ranges3__45__cpo9iter_moveE[1];
.global .align 1 .b8 _ZN31_INTERNAL_6d30df3d_4_k_cu_cubic4cuda3std6ranges3__45__cpo5beginE[1];
.global .align 1 .b8 _ZN31_INTERNAL_6d30df3d_4_k_cu_cubic4cuda3std6ranges3__45__cpo3endE[1];
.global .align 1 .b8 _ZN31_INTERNAL_6d30df3d_4_k_cu_cubic4cuda3std6ranges3__45__cpo6cbeginE[1];
.global .align 1 .b8 _ZN31_INTERNAL_6d30df3d_4_k_cu_cubic4cuda3std6ranges3__45__cpo4cendE[1];
.global .align 1 .b8 _ZN31_INTERNAL_6d30df3d_4_k_cu_cubic4cuda3std6ranges3__45__cpo7advanceE[1];
.global .align 1 .b8 _ZN31_INTERNAL_6d30df3d_4_k_cu_cubic4cuda3std6ranges3__45__cpo9iter_swapE[1];
.global .align 1 .b8 _ZN31_INTERNAL_6d30df3d_4_k_cu_cubic4cuda3std6ranges3__45__cpo4nextE[1];
.global .align 1 .b8 _ZN31_INTERNAL_6d30df3d_4_k_cu_cubic4cuda3std6ranges3__45__cpo4prevE[1];
.global .align 1 .b8 _ZN31_INTERNAL_6d30df3d_4_k_cu_cubic4cuda3std6ranges3__45__cpo4dataE[1];
.global .align 1 .b8 _ZN31_INTERNAL_6d30df3d_4_k_cu_cubic4cuda3std6ranges3__45__cpo5cdataE[1];
.global .align 1 .b8 _ZN31_INTERNAL_6d30df3d_4_k_cu_cubic4cuda3std6ranges3__45__cpo4sizeE[1];
.global .align 1 .b8 _ZN31_INTERNAL_6d30df3d_4_k_cu_cubic4cuda3std6ranges3__45__cpo5ssizeE[1];
.global .align 1 .b8 _ZN31_INTERNAL_6d30df3d_4_k_cu_cubic4cuda3std6ranges3__45__cpo8distanceE[1];
.global .align 1 .b8 _ZN31_INTERNAL_6d30df3d_4_k_cu_cubic6thrust24THRUST_300001_SM_1000_NS6system6detail10sequential3seqE[1];

.visible .entry cubic(
	.param .u64 .ptr .align 1 cubic_param_0,
	.param .u64 .ptr .align 1 cubic_param_1,
	.param .u64 .ptr .align 1 cubic_param_2,
	.param .u64 cubic_param_3,
	.param .u64 .ptr .align 1 cubic_param_4
)
{
	.reg .pred 	%p<2>;
	.reg .b32 	%r<5>;
	.reg .b64 	%rd<16>;
	.reg .b64 	%fd<12>;

	ld.param.u64 	%rd2, [cubic_param_0];
	ld.param.u64 	%rd3, [cubic_param_1];
	ld.param.u64 	%rd4, [cubic_param_2];
	ld.param.u64 	%rd6, [cubic_param_3];
	ld.param.u64 	%rd5, [cubic_param_4];
	mov.u32 	%r1, %ntid.x;
	mov.u32 	%r2, %ctaid.x;
	mov.u32 	%r3, %tid.x;
	mad.lo.s32 	%r4, %r1, %r2, %r3;
	cvt.u64.u32 	%rd1, %r4;
	setp.le.s64 	%p1, %rd6, %rd1;
	@%p1 bra 	$L__BB0_2;
	cvta.to.global.u64 	%rd7, %rd2;
	cvta.to.global.u64 	%rd8, %rd3;
	cvta.to.global.u64 	%rd9, %rd4;
	cvta.to.global.u64 	%rd10, %rd5;
	shl.b64 	%rd11, %rd1, 3;
	add.s64 	%rd12, %rd7, %rd11;
	ld.global.f64 	%fd1, [%rd12];
	add.s64 	%rd13, %rd8, %rd11;
	ld.global.f64 	%fd2, [%rd13];
	add.s64 	%rd14, %rd9, %rd11;
	ld.global.f64 	%fd3, [%rd14];
	mul.f64 	%fd4, %fd1, 0d4022000000000000;
	mul.f64 	%fd5, %fd3, 0dC03B000000000000;
	fma.rn.f64 	%fd6, %fd4, %fd2, %fd5;
	add.f64 	%fd7, %fd1, %fd1;
	mul.f64 	%fd8, %fd1, %fd7;
	mul.f64 	%fd9, %fd1, %fd8;
	sub.f64 	%fd10, %fd6, %fd9;
	div.rn.f64 	%fd11, %fd10, 0d404B000000000000;
	add.s64 	%rd15, %rd10, %rd11;
	st.global.f64 	[%rd15], %fd11;
$L__BB0_2:
	ret;

}


// ===== COMPILED SASS (sm_100) =====

	.target	sm_100

	.elftype	@"ET_EXEC"


//--------------------- .note.nv.tkinfo           --------------------------
	.section	.note.nv.tkinfo,"",@"SHT_NOTE"
	.sectionflags	@"SHF_NOTE_NV_TKINFO"
	.tkinfo
        /*0018*/ 	.word	0x00000002
        /*0030*/ 	.string	""
        /*0030*/ 	.string	"ptxas"
        /*0030*/ 	.string	"Cuda compilation tools, release 13.0, V13.0.88"
        /*0030*/ 	.string	"Build cuda_13.0.r13.0/compiler.36424714_0"
        /*0030*/ 	.string	"-arch sm_100 -m 64 "



//--------------------- .note.nv.cuinfo           --------------------------
	.section	.note.nv.cuinfo,"",@"SHT_NOTE"
	.sectionflags	@"SHF_NOTE_NV_CUINFO"
        /*0018*/ 	.short	0x0002
        /*001a*/ 	.short	0x0064
        /*001c*/ 	.short	0x0082
	.zero		2


//--------------------- .nv.info                  --------------------------
	.section	.nv.info,"",@"SHT_CUDA_INFO"
	.align	4


	//----- nvinfo : EIATTR_REGCOUNT
	.align		4
        /*0000*/ 	.byte	0x04, 0x2f
        /*0002*/ 	.short	(.L_29 - .L_28)
	.align		4
.L_28:
        /*0004*/ 	.word	index@(cubic)
        /*0008*/ 	.word	0x00000018


	//----- nvinfo : EIATTR_FRAME_SIZE
	.align		4
.L_29:
        /*000c*/ 	.byte	0x04, 0x11
        /*000e*/ 	.short	(.L_31 - .L_30)
	.align		4
.L_30:
        /*0010*/ 	.word	index@($__internal_0_$__cuda_sm20_div_rn_f64_full)
        /*0014*/ 	.word	0x00000000


	//----- nvinfo : EIATTR_FRAME_SIZE
	.align		4
.L_31:
        /*0018*/ 	.byte	0x04, 0x11
        /*001a*/ 	.short	(.L_33 - .L_32)
	.align		4
.L_32:
        /*001c*/ 	.word	index@(cubic)
        /*0020*/ 	.word	0x00000000


	//----- nvinfo : EIATTR_MIN_STACK_SIZE
	.align		4
.L_33:
        /*0024*/ 	.byte	0x04, 0x12
        /*0026*/ 	.short	(.L_35 - .L_34)
	.align		4
.L_34:
        /*0028*/ 	.word	index@(cubic)
        /*002c*/ 	.word	0x00000000
.L_35:


//--------------------- .nv.compat                --------------------------
	.section	.nv.compat,"",@"SHT_CUDA_COMPAT_INFO"
	.align	4
        /*0000*/ 	.byte	0x02, 0x09, 0x00, 0x00, 0x02, 0x02, 0x01, 0x00, 0x02, 0x05, 0x05, 0x00, 0x03, 0x07, 0x01, 0x01
        /*0010*/ 	.byte	0x02, 0x03, 0x00, 0x00, 0x02, 0x06, 0x01, 0x00, 0x04, 0x0b, 0x08, 0x00, 0x01, 0x00, 0x00, 0x00
        /*0020*/ 	.byte	0x00, 0x00, 0x00, 0x00


//--------------------- .nv.info.cubic            --------------------------
	.section	.nv.info.cubic,"",@"SHT_CUDA_INFO"
	.sectionflags	@""
	.align	4


	//----- nvinfo : EIATTR_CUDA_API_VERSION
	.align		4
        /*0000*/ 	.byte	0x04, 0x37
        /*0002*/ 	.short	(.L_37 - .L_36)
.L_36:
        /*0004*/ 	.word	0x00000082


	//----- nvinfo : EIATTR_KPARAM_INFO
	.align		4
.L_37:
        /*0008*/ 	.byte	0x04, 0x17
        /*000a*/ 	.short	(.L_39 - .L_38)
.L_38:
        /*000c*/ 	.word	0x00000000
        /*0010*/ 	.short	0x0004
        /*0012*/ 	.short	0x0020
        /*0014*/ 	.byte	0x00, 0xf5, 0x21, 0x00


	//----- nvinfo : EIATTR_KPARAM_INFO
	.align		4
.L_39:
        /*0018*/ 	.byte	0x04, 0x17
        /*001a*/ 	.short	(.L_41 - .L_40)
.L_40:
        /*001c*/ 	.word	0x00000000
        /*0020*/ 	.short	0x0003
        /*0022*/ 	.short	0x0018
        /*0024*/ 	.byte	0x00, 0xf0, 0x21, 0x00


	//----- nvinfo : EIATTR_KPARAM_INFO
	.align		4
.L_41:
        /*0028*/ 	.byte	0x04, 0x17
        /*002a*/ 	.short	(.L_43 - .L_42)
.L_42:
        /*002c*/ 	.word	0x00000000
        /*0030*/ 	.short	0x0002
        /*0032*/ 	.short	0x0010
        /*0034*/ 	.byte	0x00, 0xf5, 0x21, 0x00


	//----- nvinfo : EIATTR_KPARAM_INFO
	.align		4
.L_43:
        /*0038*/ 	.byte	0x04, 0x17
        /*003a*/ 	.short	(.L_45 - .L_44)
.L_44:
        /*003c*/ 	.word	0x00000000
        /*0040*/ 	.short	0x0001
        /*0042*/ 	.short	0x0008
        /*0044*/ 	.byte	0x00, 0xf5, 0x21, 0x00


	//----- nvinfo : EIATTR_KPARAM_INFO
	.align		4
.L_45:
        /*0048*/ 	.byte	0x04, 0x17
        /*004a*/ 	.short	(.L_47 - .L_46)
.L_46:
        /*004c*/ 	.word	0x00000000
        /*0050*/ 	.short	0x0000
        /*0052*/ 	.short	0x0000
        /*0054*/ 	.byte	0x00, 0xf5, 0x21, 0x00


	//----- nvinfo : EIATTR_SPARSE_MMA_MASK
	.align		4
.L_47:
        /*0058*/ 	.byte	0x03, 0x50
        /*005a*/ 	.short	0x0000


	//----- nvinfo : EIATTR_MAXREG_COUNT
	.align		4
        /*005c*/ 	.byte	0x03, 0x1b
        /*005e*/ 	.short	0x00ff


	//----- nvinfo : EIATTR_MERCURY_ISA_VERSION
	.align		4
        /*0060*/ 	.byte	0x03, 0x5f
        /*0062*/ 	.short	0x0101


	//----- nvinfo : EIATTR_VRC_CTA_INIT_COUNT
	.align		4
        /*0064*/ 	.byte	0x02, 0x4a
	.zero		1
	.zero		1


	//----- nvinfo : EIATTR_EXIT_INSTR_OFFSETS
	.align		4
        /*0068*/ 	.byte	0x04, 0x1c
        /*006a*/ 	.short	(.L_49 - .L_48)


	//   ....[0]....
.L_48:
        /*006c*/ 	.word	0x00000080


	//   ....[1]....
        /*0070*/ 	.word	0x00000350


	//----- nvinfo : EIATTR_CRS_STACK_SIZE
	.align		4
.L_49:
        /*0074*/ 	.byte	0x04, 0x1e
        /*0076*/ 	.short	(.L_51 - .L_50)
.L_50:
        /*0078*/ 	.word	0x00000000


	//----- nvinfo : EIATTR_CBANK_PARAM_SIZE
	.align		4
.L_51:
        /*007c*/ 	.byte	0x03, 0x19
        /*007e*/ 	.short	0x0028


	//----- nvinfo : EIATTR_PARAM_CBANK
	.align		4
        /*0080*/ 	.byte	0x04, 0x0a
        /*0082*/ 	.short	(.L_53 - .L_52)
	.align		4
.L_52:
        /*0084*/ 	.word	index@(.nv.constant0.cubic)
        /*0088*/ 	.short	0x0380
        /*008a*/ 	.short	0x0028


	//----- nvinfo : EIATTR_SW_WAR
	.align		4
.L_53:
        /*008c*/ 	.byte	0x04, 0x36
        /*008e*/ 	.short	(.L_55 - .L_54)
.L_54:
        /*0090*/ 	.word	0x00000008
.L_55:


//--------------------- .nv.callgraph             --------------------------
	.section	.nv.callgraph,"",@"SHT_CUDA_CALLGRAPH"
	.align	4
	.sectionentsize	8
	.align		4
        /*0000*/ 	.word	0x00000000
	.align		4
        /*0004*/ 	.word	0xffffffff
	.align		4
        /*0008*/ 	.word	0x00000000
	.align		4
        /*000c*/ 	.word	0xfffffffe
	.align		4
        /*0010*/ 	.word	0x00000000
	.align		4
        /*0014*/ 	.word	0xfffffffd
	.align		4
        /*0018*/ 	.word	0x00000000
	.align		4
        /*001c*/ 	.word	0xfffffffc


//--------------------- .nv.constant4             --------------------------
	.section	.nv.constant4,"a",@progbits
	.align	8
	.align		8
.nv.constant4:
        /*0000*/ 	.dword	_ZN31_INTERNAL_6d30df3d_4_k_cu_cubic4cuda3std3__45__cpo5beginE
	.align		8
        /*0008*/ 	.dword	_ZN31_INTERNAL_6d30df3d_4_k_cu_cubic4cuda3std3__45__cpo3endE
	.align		8
        /*0010*/ 	.dword	_ZN31_INTERNAL_6d30df3d_4_k_cu_cubic4cuda3std3__45__cpo6cbeginE
	.align		8
        /*0018*/ 	.dword	_ZN31_INTERNAL_6d30df3d_4_k_cu_cubic4cuda3std3__45__cpo4cendE
	.align		8
        /*0020*/ 	.dword	_ZN31_INTERNAL_6d30df3d_4_k_cu_cubic4cuda3std3__45__cpo6rbeginE
	.align		8
        /*0028*/ 	.dword	_ZN31_INTERNAL_6d30df3d_4_k_cu_cubic4cuda3std3__45__cpo4rendE
	.align		8
        /*0030*/ 	.dword	_ZN31_INTERNAL_6d30df3d_4_k_cu_cubic4cuda3std3__45__cpo7crbeginE
	.align		8
        /*0038*/ 	.dword	_ZN31_INTERNAL_6d30df3d_4_k_cu_cubic4cuda3std3__45__cpo5crendE
	.align		8
        /*0040*/ 	.dword	_ZN31_INTERNAL_6d30df3d_4_k_cu_cubic4cuda3std3__433_GLOBAL__N__6d30df3d_4_k_cu_cubic6ignoreE
	.align		8
        /*0048*/ 	.dword	_ZN31_INTERNAL_6d30df3d_4_k_cu_cubic4cuda3std3__419piecewise_constructE
	.align		8
        /*0050*/ 	.dword	_ZN31_INTERNAL_6d30df3d_4_k_cu_cubic4cuda3std3__48in_placeE
	.align		8
        /*0058*/ 	.dword	_ZN31_INTERNAL_6d30df3d_4_k_cu_cubic4cuda3std3__420unreachable_sentinelE
	.align		8
        /*0060*/ 	.dword	_ZN31_INTERNAL_6d30df3d_4_k_cu_cubic4cuda3std6ranges3__45__cpo4swapE
	.align		8
        /*0068*/ 	.dword	_ZN31_INTERNAL_6d30df3d_4_k_cu_cubic4cuda3std6ranges3__45__cpo9iter_moveE
	.align		8
        /*0070*/ 	.dword	_ZN31_INTERNAL_6d30df3d_4_k_cu_cubic4cuda3std6ranges3__45__cpo5beginE
	.align		8
        /*0078*/ 	.dword	_ZN31_INTERNAL_6d30df3d_4_k_cu_cubic4cuda3std6ranges3__45__cpo3endE
	.align		8
        /*0080*/ 	.dword	_ZN31_INTERNAL_6d30df3d_4_k_cu_cubic4cuda3std6ranges3__45__cpo6cbeginE
	.align		8
        /*0088*/ 	.dword	_ZN31_INTERNAL_6d30df3d_4_k_cu_cubic4cuda3std6ranges3__45__cpo4cendE
	.align		8
        /*0090*/ 	.dword	_ZN31_INTERNAL_6d30df3d_4_k_cu_cubic4cuda3std6ranges3__45__cpo7advanceE
	.align		8
        /*0098*/ 	.dword	_ZN31_INTERNAL_6d30df3d_4_k_cu_cubic4cuda3std6ranges3__45__cpo9iter_swapE
	.align		8
        /*00a0*/ 	.dword	_ZN31_INTERNAL_6d30df3d_4_k_cu_cubic4cuda3std6ranges3__45__cpo4nextE
	.align		8
        /*00a8*/ 	.dword	_ZN31_INTERNAL_6d30df3d_4_k_cu_cubic4cuda3std6ranges3__45__cpo4prevE
	.align		8
        /*00b0*/ 	.dword	_ZN31_INTERNAL_6d30df3d_4_k_cu_cubic4cuda3std6ranges3__45__cpo4dataE
	.align		8
        /*00b8*/ 	.dword	_ZN31_INTERNAL_6d30df3d_4_k_cu_cubic4cuda3std6ranges3__45__cpo5cdataE
	.align		8
        /*00c0*/ 	.dword	_ZN31_INTERNAL_6d30df3d_4_k_cu_cubic4cuda3std6ranges3__45__cpo4sizeE
	.align		8
        /*00c8*/ 	.dword	_ZN31_INTERNAL_6d30df3d_4_k_cu_cubic4cuda3std6ranges3__45__cpo5ssizeE
	.align		8
        /*00d0*/ 	.dword	_ZN31_INTERNAL_6d30df3d_4_k_cu_cubic4cuda3std6ranges3__45__cpo8distanceE
	.align		8
        /*00d8*/ 	.dword	_ZN31_INTERNAL_6d30df3d_4_k_cu_cubic6thrust24THRUST_300001_SM_1000_NS6system6detail10sequential3seqE


//--------------------- .text.cubic               --------------------------
	.section	.text.cubic,"ax",@progbits
	.align	128
        .global         cubic
        .type           cubic,@function
        .size           cubic,(.L_x_7 - cubic)
        .other          cubic,@"STO_CUDA_ENTRY STV_DEFAULT"
cubic:
.text.cubic:
[----:B------:R-:W-:Y:S01]  /*0000*/  LDC R1, c[0x0][0x37c] ;  /* 0x0000df00ff017b82 */ /* 0x000fe20000000800 */
[----:B------:R-:W0:Y:S01]  /*0010*/  S2R R4, SR_CTAID.X ;  /* 0x0000000000047919 */ /* 0x000e220000002500 */
[----:B------:R-:W0:Y:S01]  /*0020*/  LDCU UR4, c[0x0][0x360] ;  /* 0x00006c00ff0477ac */ /* 0x000e220008000800 */
[----:B------:R-:W0:Y:S01]  /*0030*/  S2R R3, SR_TID.X ;  /* 0x0000000000037919 */ /* 0x000e220000002100 */
[----:B------:R-:W1:Y:S01]  /*0040*/  LDCU.64 UR6, c[0x0][0x398] ;  /* 0x00007300ff0677ac */ /* 0x000e620008000a00 */
[----:B0-----:R-:W-:-:S05]  /*0050*/  IMAD R4, R4, UR4, R3 ;  /* 0x0000000404047c24 */ /* 0x001fca000f8e0203 */
[----:B-1----:R-:W-:-:S04]  /*0060*/  ISETP.GE.U32.AND P0, PT, R4, UR6, PT ;  /* 0x0000000604007c0c */ /* 0x002fc8000bf06070 */
[----:B------:R-:W-:-:S13]  /*0070*/  ISETP.GE.AND.EX P0, PT, RZ, UR7, PT, P0 ;  /* 0x00000007ff007c0c */ /* 0x000fda000bf06300 */
[----:B------:R-:W-:Y:S05]  /*0080*/  @P0 EXIT ;  /* 0x000000000000094d */ /* 0x000fea0003800000 */
[----:B------:R-:W0:Y:S01]  /*0090*/  LDCU.128 UR8, c[0x0][0x380] ;  /* 0x00007000ff0877ac */ /* 0x000e220008000c00 */
[----:B------:R-:W-:Y:S01]  /*00a0*/  IMAD.SHL.U32 R0, R4, 0x8, RZ ;  /* 0x0000000804007824 */ /* 0x000fe200078e00ff */
[----:B------:R-:W-:Y:S01]  /*00b0*/  SHF.R.U32.HI R4, RZ, 0x1d, R4 ;  /* 0x0000001dff047819 */ /* 0x000fe20000011604 */
[----:B------:R-:W1:Y:S01]  /*00c0*/  LDCU.64 UR6, c[0x0][0x390] ;  /* 0x00007200ff0677ac */ /* 0x000e620008000a00 */
[----:B------:R-:W2:Y:S02]  /*00d0*/  LDCU.64 UR4, c[0x0][0x358] ;  /* 0x00006b00ff0477ac */ /* 0x000ea40008000a00 */
[C---:B0-----:R-:W-:Y:S02]  /*00e0*/  IADD3 R2, P0, PT, R0.reuse, UR8, RZ ;  /* 0x0000000800027c10 */ /* 0x041fe4000ff1e0ff */
[----:B-1----:R-:W-:Y:S02]  /*00f0*/  IADD3 R16, P1, PT, R0, UR6, RZ ;  /* 0x0000000600107c10 */ /* 0x002fe4000ff3e0ff */
[----:B------:R-:W-:-:S02]  /*0100*/  IADD3.X R3, PT, PT, R4, UR9, RZ, P0, !PT ;  /* 0x0000000904037c10 */ /* 0x000fc400087fe4ff */
[----:B------:R-:W-:Y:S02]  /*0110*/  IADD3.X R17, PT, PT, R4, UR7, RZ, P1, !PT ;  /* 0x0000000704117c10 */ /* 0x000fe40008ffe4ff */
[----:B------:R-:W-:Y:S02]  /*0120*/  IADD3 R6, P0, PT, R0, UR10, RZ ;  /* 0x0000000a00067c10 */ /* 0x000fe4000ff1e0ff */
[----:B--2---:R-:W2:Y:S02]  /*0130*/  LDG.E.64 R2, desc[UR4][R2.64] ;  /* 0x0000000402027981 */ /* 0x004ea4000c1e1b00 */
[----:B------:R-:W-:Y:S02]  /*0140*/  IADD3.X R7, PT, PT, R4, UR11, RZ, P0, !PT ;  /* 0x0000000b04077c10 */ /* 0x000fe400087fe4ff */
[----:B------:R0:W3:Y:S04]  /*0150*/  LDG.E.64 R8, desc[UR4][R16.64] ;  /* 0x0000000410087981 */ /* 0x0000e8000c1e1b00 */
[----:B------:R-:W4:Y:S01]  /*0160*/  LDG.E.64 R6, desc[UR4][R6.64] ;  /* 0x0000000406067981 */ /* 0x000f22000c1e1b00 */
[----:B------:R-:W1:Y:S01]  /*0170*/  MUFU.RCP64H R11, 54 ;  /* 0x404b0000000b7908 */ /* 0x000e620000001800 */
[----:B------:R-:W-:Y:S01]  /*0180*/  IMAD.MOV.U32 R18, RZ, RZ, 0x0 ;  /* 0x00000000ff127424 */ /* 0x000fe200078e00ff */
[----:B------:R-:W-:Y:S01]  /*0190*/  BSSY.RECONVERGENT B0, `(.L_x_0) ;  /* 0x0000017000007945 */ /* 0x000fe20003800200 */
[----:B------:R-:W-:-:S02]  /*01a0*/  IMAD.MOV.U32 R19, RZ, RZ, 0x404b0000 ;  /* 0x404b0000ff137424 */ /* 0x000fc400078e00ff */
[----:B------:R-:W-:-:S06]  /*01b0*/  IMAD.MOV.U32 R10, RZ, RZ, 0x1 ;  /* 0x00000001ff0a7424 */ /* 0x000fcc00078e00ff */
[----:B-1----:R-:W-:-:S08]  /*01c0*/  DFMA R12, R10, -R18, 1 ;  /* 0x3ff000000a0c742b */ /* 0x002fd00000000812 */
[----:B------:R-:W-:-:S08]  /*01d0*/  DFMA R12, R12, R12, R12 ;  /* 0x0000000c0c0c722b */ /* 0x000fd0000000000c */
[----:B------:R-:W-:-:S08]  /*01e0*/  DFMA R14, R10, R12, R10 ;  /* 0x0000000c0a0e722b */ /* 0x000fd0000000000a */
[----:B0-----:R-:W-:-:S08]  /*01f0*/  DFMA R16, R14, -R18, 1 ;  /* 0x3ff000000e10742b */ /* 0x001fd00000000812 */
[----:B------:R-:W-:Y:S02]  /*0200*/  DFMA R16, R14, R16, R14 ;  /* 0x000000100e10722b */ /* 0x000fe4000000000e */
[C---:B--2---:R-:W-:Y:S02]  /*0210*/  DMUL R10, R2.reuse, 9 ;  /* 0x40220000020a7828 */ /* 0x044fe40000000000 */
[----:B------:R-:W-:Y:S02]  /*0220*/  DADD R12, R2, R2 ;  /* 0x00000000020c7229 */ /* 0x000fe40000000002 */
[----:B---3--:R-:W-:-:S06]  /*0230*/  DMUL R8, R8, -27 ;  /* 0xc03b000008087828 */ /* 0x008fcc0000000000 */
[----:B------:R-:W-:Y:S02]  /*0240*/  DMUL R12, R2, R12 ;  /* 0x0000000c020c7228 */ /* 0x000fe40000000000 */
[----:B----4-:R-:W-:-:S08]  /*0250*/  DFMA R6, R6, R10, R8 ;  /* 0x0000000a0606722b */ /* 0x010fd00000000008 */
[----:B------:R-:W-:-:S08]  /*0260*/  DFMA R6, -R2, R12, R6 ;  /* 0x0000000c0206722b */ /* 0x000fd00000000106 */
[----:B------:R-:W-:Y:S02]  /*0270*/  DMUL R2, R6, R16 ;  /* 0x0000001006027228 */ /* 0x000fe40000000000 */
[----:B------:R-:W-:-:S06]  /*0280*/  FSETP.GEU.AND P1, PT, |R7|, 6.5827683646048100446e-37, PT ;  /* 0x036000000700780b */ /* 0x000fcc0003f2e200 */
[----:B------:R-:W-:-:S08]  /*0290*/  DFMA R8, R2, -54, R6 ;  /* 0xc04b00000208782b */ /* 0x000fd00000000006 */
[----:B------:R-:W-:-:S10]  /*02a0*/  DFMA R2, R16, R8, R2 ;  /* 0x000000081002722b */ /* 0x000fd40000000002 */
[----:B------:R-:W-:-:S05]  /*02b0*/  FFMA R5, RZ, 3.171875, R3 ;  /* 0x404b0000ff057823 */ /* 0x000fca0000000003 */
[----:B------:R-:W-:-:S13]  /*02c0*/  FSETP.GT.AND P0, PT, |R5|, 1.469367938527859385e-39, PT ;  /* 0x001000000500780b */ /* 0x000fda0003f04200 */
[----:B------:R-:W-:Y:S05]  /*02d0*/  @P0 BRA P1, `(.L_x_1) ;  /* 0x0000000000080947 */ /* 0x000fea0000800000 */
[----:B------:R-:W-:-:S07]  /*02e0*/  MOV R8, 0x300 ;  /* 0x0000030000087802 */ /* 0x000fce0000000f00 */
[----:B------:R-:W-:Y:S05]  /*02f0*/  CALL.REL.NOINC `($__internal_0_$__cuda_sm20_div_rn_f64_full) ;  /* 0x0000000000187944 */ /* 0x000fea0003c00000 */
.L_x_1:
[----:B------:R-:W-:Y:S05]  /*0300*/  BSYNC.RECONVERGENT B0 ;  /* 0x0000000000007941 */ /* 0x000fea0003800200 */
.L_x_0:
[----:B------:R-:W0:Y:S02]  /*0310*/  LDCU.64 UR6, c[0x0][0x3a0] ;  /* 0x00007400ff0677ac */ /* 0x000e240008000a00 */
[----:B0-----:R-:W-:-:S04]  /*0320*/  IADD3 R6, P0, PT, R0, UR6, RZ ;  /* 0x0000000600067c10 */ /* 0x001fc8000ff1e0ff */
[----:B------:R-:W-:-:S05]  /*0330*/  IADD3.X R7, PT, PT, R4, UR7, RZ, P0, !PT ;  /* 0x0000000704077c10 */ /* 0x000fca00087fe4ff */
[----:B------:R-:W-:Y:S01]  /*0340*/  STG.E.64 desc[UR4][R6.64], R2 ;  /* 0x0000000206007986 */ /* 0x000fe2000c101b04 */
[----:B------:R-:W-:Y:S05]  /*0350*/  EXIT ;  /* 0x000000000000794d */ /* 0x000fea0003800000 */
        .weak           $__internal_0_$__cuda_sm20_div_rn_f64_full
        .type           $__internal_0_$__cuda_sm20_div_rn_f64_full,@function
        .size           $__internal_0_$__cuda_sm20_div_rn_f64_full,(.L_x_7 - $__internal_0_$__cuda_sm20_div_rn_f64_full)
$__internal_0_$__cuda_sm20_div_rn_f64_full:
[----:B------:R-:W-:Y:S01]  /*0360*/  IMAD.MOV.U32 R3, RZ, RZ, 0x3ffb0000 ;  /* 0x3ffb0000ff037424 */ /* 0x000fe200078e00ff */
[C---:B------:R-:W-:Y:S01]  /*0370*/  FSETP.GEU.AND P1, PT, |R7|.reuse, 1.469367938527859385e-39, PT ;  /* 0x001000000700780b */ /* 0x040fe20003f2e200 */
[----:B------:R-:W-:Y:S01]  /*0380*/  IMAD.MOV.U32 R2, RZ, RZ, 0x0 ;  /* 0x00000000ff027424 */ /* 0x000fe200078e00ff */
[----:B------:R-:W-:Y:S01]  /*0390*/  LOP3.LUT R5, R7, 0x7ff00000, RZ, 0xc0, !PT ;  /* 0x7ff0000007057812 */ /* 0x000fe200078ec0ff */
[----:B------:R-:W0:Y:S01]  /*03a0*/  MUFU.RCP64H R11, R3 ;  /* 0x00000003000b7308 */ /* 0x000e220000001800 */
[----:B------:R-:W-:Y:S01]  /*03b0*/  IMAD.MOV.U32 R10, RZ, RZ, 0x1 ;  /* 0x00000001ff0a7424 */ /* 0x000fe200078e00ff */
[----:B------:R-:W-:Y:S01]  /*03c0*/  BSSY.RECONVERGENT B1, `(.L_x_2) ;  /* 0x0000045000017945 */ /* 0x000fe20003800200 */
[----:B------:R-:W-:Y:S01]  /*03d0*/  IMAD.MOV.U32 R9, RZ, RZ, 0x1ca00000 ;  /* 0x1ca00000ff097424 */ /* 0x000fe200078e00ff */
[----:B------:R-:W-:Y:S01]  /*03e0*/  ISETP.GE.U32.AND P0, PT, R5, 0x40400000, PT ;  /* 0x404000000500780c */ /* 0x000fe20003f06070 */
[----:B------:R-:W-:Y:S02]  /*03f0*/  IMAD.MOV.U32 R18, RZ, RZ, R5 ;  /* 0x000000ffff127224 */ /* 0x000fe400078e0005 */
[----:B------:R-:W-:Y:S01]  /*0400*/  IMAD.MOV.U32 R19, RZ, RZ, 0x40400000 ;  /* 0x40400000ff137424 */ /* 0x000fe200078e00ff */
[----:B------:R-:W-:-:S03]  /*0410*/  SEL R9, R9, 0x63400000, !P0 ;  /* 0x6340000009097807 */ /* 0x000fc60004000000 */
[----:B------:R-:W-:Y:S01]  /*0420*/  VIADD R21, R19, 0xffffffff ;  /* 0xffffffff13157836 */ /* 0x000fe20000000000 */
[----:B0-----:R-:W-:-:S08]  /*0430*/  DFMA R12, R10, -R2, 1 ;  /* 0x3ff000000a0c742b */ /* 0x001fd00000000802 */
[----:B------:R-:W-:-:S08]  /*0440*/  DFMA R12, R12, R12, R12 ;  /* 0x0000000c0c0c722b */ /* 0x000fd0000000000c */
[----:B------:R-:W-:Y:S01]  /*0450*/  DFMA R14, R10, R12, R10 ;  /* 0x0000000c0a0e722b */ /* 0x000fe2000000000a */
[C-C-:B------:R-:W-:Y:S01]  /*0460*/  @!P1 LOP3.LUT R12, R9.reuse, 0x80000000, R7.reuse, 0xf8, !PT ;  /* 0x80000000090c9812 */ /* 0x140fe200078ef807 */
[----:B------:R-:W-:Y:S01]  /*0470*/  IMAD.MOV.U32 R10, RZ, RZ, R6 ;  /* 0x000000ffff0a7224 */ /* 0x000fe200078e0006 */
[----:B------:R-:W-:Y:S02]  /*0480*/  LOP3.LUT R11, R9, 0x800fffff, R7, 0xf8, !PT ;  /* 0x800fffff090b7812 */ /* 0x000fe400078ef807 */
[----:B------:R-:W-:Y:S01]  /*0490*/  @!P1 LOP3.LUT R13, R12, 0x100000, RZ, 0xfc, !PT ;  /* 0x001000000c0d9812 */ /* 0x000fe200078efcff */
[----:B------:R-:W-:Y:S02]  /*04a0*/  @!P1 IMAD.MOV.U32 R12, RZ, RZ, RZ ;  /* 0x000000ffff0c9224 */ /* 0x000fe400078e00ff */
[----:B------:R-:W-:-:S04]  /*04b0*/  DFMA R16, R14, -R2, 1 ;  /* 0x3ff000000e10742b */ /* 0x000fc80000000802 */
[----:B------:R-:W-:-:S04]  /*04c0*/  @!P1 DFMA R10, R10, 2, -R12 ;  /* 0x400000000a0a982b */ /* 0x000fc8000000080c */
[----:B------:R-:W-:-:S06]  /*04d0*/  DFMA R12, R14, R16, R14 ;  /* 0x000000100e0c722b */ /* 0x000fcc000000000e */
[----:B------:R-:W-:Y:S02]  /*04e0*/  @!P1 LOP3.LUT R18, R11, 0x7ff00000, RZ, 0xc0, !PT ;  /* 0x7ff000000b129812 */ /* 0x000fe400078ec0ff */
[----:B------:R-:W-:-:S03]  /*04f0*/  DMUL R16, R12, R10 ;  /* 0x0000000a0c107228 */ /* 0x000fc60000000000 */
[----:B------:R-:W-:-:S05]  /*0500*/  VIADD R20, R18, 0xffffffff ;  /* 0xffffffff12147836 */ /* 0x000fca0000000000 */
[----:B------:R-:W-:Y:S01]  /*0510*/  DFMA R14, R16, -R2, R10 ;  /* 0x80000002100e722b */ /* 0x000fe2000000000a */
[----:B------:R-:W-:-:S04]  /*0520*/  ISETP.GT.U32.AND P0, PT, R20, 0x7feffffe, PT ;  /* 0x7feffffe1400780c */ /* 0x000fc80003f04070 */
[----:B------:R-:W-:-:S03]  /*0530*/  ISETP.GT.U32.OR P0, PT, R21, 0x7feffffe, P0 ;  /* 0x7feffffe1500780c */ /* 0x000fc60000704470 */
[----:B------:R-:W-:-:S10]  /*0540*/  DFMA R12, R12, R14, R16 ;  /* 0x0000000e0c0c722b */ /* 0x000fd40000000010 */
[----:B------:R-:W-:Y:S05]  /*0550*/  @P0 BRA `(.L_x_3) ;  /* 0x0000000000680947 */ /* 0x000fea0003800000 */
[----:B------:R-:W-:-:S05]  /*0560*/  IMAD.MOV.U32 R6, RZ, RZ, 0x40400000 ;  /* 0x40400000ff067424 */ /* 0x000fca00078e00ff */
[----:B------:R-:W-:-:S04]  /*0570*/  VIADDMNMX R5, R5, -R6, 0xb9600000, !PT ;  /* 0xb960000005057446 */ /* 0x000fc80007800906 */
[----:B------:R-:W-:-:S05]  /*0580*/  VIMNMX R6, PT, PT, R5, 0x46a00000, PT ;  /* 0x46a0000005067848 */ /* 0x000fca0003fe0100 */
[----:B------:R-:W-:Y:S02]  /*0590*/  IMAD.IADD R9, R6, 0x1, -R9 ;  /* 0x0000000106097824 */ /* 0x000fe400078e0a09 */
[----:B------:R-:W-:Y:S02]  /*05a0*/  IMAD.MOV.U32 R6, RZ, RZ, RZ ;  /* 0x000000ffff067224 */ /* 0x000fe400078e00ff */
[----:B------:R-:W-:-:S06]  /*05b0*/  VIADD R7, R9, 0x7fe00000 ;  /* 0x7fe0000009077836 */ /* 0x000fcc0000000000 */
[----:B------:R-:W-:-:S10]  /*05c0*/  DMUL R14, R12, R6 ;  /* 0x000000060c0e7228 */ /* 0x000fd40000000000 */
[----:B------:R-:W-:-:S13]  /*05d0*/  FSETP.GTU.AND P0, PT, |R15|, 1.469367938527859385e-39, PT ;  /* 0x001000000f00780b */ /* 0x000fda0003f0c200 */
[----:B------:R-:W-:Y:S05]  /*05e0*/  @P0 BRA `(.L_x_4) ;  /* 0x0000000000880947 */ /* 0x000fea0003800000 */
[----:B------:R-:W-:Y:S01]  /*05f0*/  DFMA R2, R12, -R2, R10 ;  /* 0x800000020c02722b */ /* 0x000fe2000000000a */
[----:B------:R-:W-:-:S09]  /*0600*/  IMAD.MOV.U32 R6, RZ, RZ, RZ ;  /* 0x000000ffff067224 */ /* 0x000fd200078e00ff */
[C---:B------:R-:W-:Y:S02]  /*0610*/  FSETP.NEU.AND P0, PT, R3.reuse, RZ, PT ;  /* 0x000000ff0300720b */ /* 0x040fe40003f0d000 */
[----:B------:R-:W-:-:S04]  /*0620*/  LOP3.LUT R2, R3, 0x404b0000, RZ, 0x3c, !PT ;  /* 0x404b000003027812 */ /* 0x000fc800078e3cff */
[----:B------:R-:W-:-:S04]  /*0630*/  LOP3.LUT R5, R2, 0x80000000, RZ, 0xc0, !PT ;  /* 0x8000000002057812 */ /* 0x000fc800078ec0ff */
[----:B------:R-:W-:-:S03]  /*0640*/  LOP3.LUT R7, R5, R7, RZ, 0xfc, !PT ;  /* 0x0000000705077212 */ /* 0x000fc600078efcff */
[----:B------:R-:W-:Y:S05]  /*0650*/  @!P0 BRA `(.L_x_4) ;  /* 0x00000000006c8947 */ /* 0x000fea0003800000 */
[----:B------:R-:W-:Y:S01]  /*0660*/  IMAD.MOV R3, RZ, RZ, -R9 ;  /* 0x000000ffff037224 */ /* 0x000fe200078e0a09 */
[----:B------:R-:W-:Y:S01]  /*0670*/  DMUL.RP R6, R12, R6 ;  /* 0x000000060c067228 */ /* 0x000fe20000008000 */
[----:B------:R-:W-:Y:S01]  /*0680*/  IMAD.MOV.U32 R2, RZ, RZ, RZ ;  /* 0x000000ffff027224 */ /* 0x000fe200078e00ff */
[----:B------:R-:W-:-:S05]  /*0690*/  IADD3 R9, PT, PT, -R9, -0x43300000, RZ ;  /* 0xbcd0000009097810 */ /* 0x000fca0007ffe1ff */
[----:B------:R-:W-:-:S03]  /*06a0*/  DFMA R2, R14, -R2, R12 ;  /* 0x800000020e02722b */ /* 0x000fc6000000000c */
[----:B------:R-:W-:-:S07]  /*06b0*/  LOP3.LUT R5, R7, R5, RZ, 0x3c, !PT ;  /* 0x0000000507057212 */ /* 0x000fce00078e3cff */
[----:B------:R-:W-:-:S04]  /*06c0*/  FSETP.NEU.AND P0, PT, |R3|, R9, PT ;  /* 0x000000090300720b */ /* 0x000fc80003f0d200 */
[----:B------:R-:W-:Y:S02]  /*06d0*/  FSEL R14, R6, R14, !P0 ;  /* 0x0000000e060e7208 */ /* 0x000fe40004000000 */
[----:B------:R-:W-:Y:S01]  /*06e0*/  FSEL R15, R5, R15, !P0 ;  /* 0x0000000f050f7208 */ /* 0x000fe20004000000 */
[----:B------:R-:W-:Y:S06]  /*06f0*/  BRA `(.L_x_4) ;  /* 0x0000000000447947 */ /* 0x000fec0003800000 */
.L_x_3:
[----:B------:R-:W-:-:S14]  /*0700*/  DSETP.NAN.AND P0, PT, R6, R6, PT ;  /* 0x000000060600722a */ /* 0x000fdc0003f08000 */
[----:B------:R-:W-:Y:S05]  /*0710*/  @P0 BRA `(.L_x_5) ;  /* 0x0000000000340947 */ /* 0x000fea0003800000 */
[----:B------:R-:W-:Y:S01]  /*0720*/  ISETP.NE.AND P0, PT, R18, R19, PT ;  /* 0x000000131200720c */ /* 0x000fe20003f05270 */
[----:B------:R-:W-:Y:S02]  /*0730*/  IMAD.MOV.U32 R14, RZ, RZ, 0x0 ;  /* 0x00000000ff0e7424 */ /* 0x000fe400078e00ff */
[----:B------:R-:W-:-:S10]  /*0740*/  IMAD.MOV.U32 R15, RZ, RZ, -0x80000 ;  /* 0xfff80000ff0f7424 */ /* 0x000fd400078e00ff */
[----:B------:R-:W-:Y:S05]  /*0750*/  @!P0 BRA `(.L_x_4) ;  /* 0x00000000002c8947 */ /* 0x000fea0003800000 */
[----:B------:R-:W-:Y:S02]  /*0760*/  ISETP.NE.AND P0, PT, R18, 0x7ff00000, PT ;  /* 0x7ff000001200780c */ /* 0x000fe40003f05270 */
[----:B------:R-:W-:Y:S02]  /*0770*/  LOP3.LUT R6, R7, 0x404b0000, RZ, 0x3c, !PT ;  /* 0x404b000007067812 */ /* 0x000fe400078e3cff */
[----:B------:R-:W-:Y:S02]  /*0780*/  ISETP.EQ.OR P0, PT, R19, RZ, !P0 ;  /* 0x000000ff1300720c */ /* 0x000fe40004702670 */
[----:B------:R-:W-:-:S11]  /*0790*/  LOP3.LUT R15, R6, 0x80000000, RZ, 0xc0, !PT ;  /* 0x80000000060f7812 */ /* 0x000fd600078ec0ff */
[----:B------:R-:W-:Y:S01]  /*07a0*/  @P0 LOP3.LUT R2, R15, 0x7ff00000, RZ, 0xfc, !PT ;  /* 0x7ff000000f020812 */ /* 0x000fe200078efcff */
[----:B------:R-:W-:Y:S02]  /*07b0*/  @!P0 IMAD.MOV.U32 R14, RZ, RZ, RZ ;  /* 0x000000ffff0e8224 */ /* 0x000fe400078e00ff */
[----:B------:R-:W-:Y:S02]  /*07c0*/  @P0 IMAD.MOV.U32 R14, RZ, RZ, RZ ;  /* 0x000000ffff0e0224 */ /* 0x000fe400078e00ff */
[----:B------:R-:W-:Y:S01]  /*07d0*/  @P0 IMAD.MOV.U32 R15, RZ, RZ, R2 ;  /* 0x000000ffff0f0224 */ /* 0x000fe200078e0002 */
[----:B------:R-:W-:Y:S06]  /*07e0*/  BRA `(.L_x_4) ;  /* 0x0000000000087947 */ /* 0x000fec0003800000 */
.L_x_5:
[----:B------:R-:W-:Y:S01]  /*07f0*/  LOP3.LUT R15, R7, 0x80000, RZ, 0xfc, !PT ;  /* 0x00080000070f7812 */ /* 0x000fe200078efcff */
[----:B------:R-:W-:-:S07]  /*0800*/  IMAD.MOV.U32 R14, RZ, RZ, R6 ;  /* 0x000000ffff0e7224 */ /* 0x000fce00078e0006 */
.L_x_4:
[----:B------:R-:W-:Y:S05]  /*0810*/  BSYNC.RECONVERGENT B1 ;  /* 0x0000000000017941 */ /* 0x000fea0003800200 */
.L_x_2:
[----:B------:R-:W-:Y:S02]  /*0820*/  IMAD.MOV.U32 R9, RZ, RZ, 0x0 ;  /* 0x00000000ff097424 */ /* 0x000fe400078e00ff */
[----:B------:R-:W-:Y:S02]  /*0830*/  IMAD.MOV.U32 R2, RZ, RZ, R14 ;  /* 0x000000ffff027224 */ /* 0x000fe400078e000e */
[----:B------:R-:W-:Y:S01]  /*0840*/  IMAD.MOV.U32 R3, RZ, RZ, R15 ;  /* 0x000000ffff037224 */ /* 0x000fe200078e000f */
[----:B------:R-:W-:Y:S06]  /*0850*/  RET.REL.NODEC R8 `(cubic) ;  /* 0xfffffff408e87950 */ /* 0x000fec0003c3ffff */
.L_x_6:
[----:B------:R-:W-:-:S00]  /*0860*/  BRA `(.L_x_6) ;  /* 0xfffffffc00fc7947 */ /* 0x000fc0000383ffff */
[----:B------:R-:W-:-:S00]  /*0870*/  NOP ;  /* 0x0000000000007918 */ /* 0x000fc00000000000 */
        /* <DEDUP_REMOVED lines=8> */
.L_x_7:


//--------------------- .nv.shared.reserved.0     --------------------------
	.section	.nv.shared.reserved.0,"aw",@nobits
	.weak		__nv_reservedSMEM_offset_0_alias
	.size		__nv_reservedSMEM_offset_0_alias, 0, 64
	.other		__nv_reservedSMEM_offset_0_alias,@"STO_CUDA_RESERVED_SHARED STV_DEFAULT"
__nv_reservedSMEM_offset_0_alias:
	.zero		0
	.zero		64


//--------------------- .nv.global                --------------------------
	.section	.nv.global,"aw",@nobits
.nv.global:
	.type		_ZN31_INTERNAL_6d30df3d_4_k_cu_cubic4cuda3std3__48in_placeE,@object
	.size		_ZN31_INTERNAL_6d30df3d_4_k_cu_cubic4cuda3std3__48in_placeE,(_ZN31_INTERNAL_6d30df3d_4_k_cu_cubic4cuda3std6ranges3__45__cpo8distanceE - _ZN31_INTERNAL_6d30df3d_4_k_cu_cubic4cuda3std3__48in_placeE)
_ZN31_INTERNAL_6d30df3d_4_k_cu_cubic4cuda3std3__48in_placeE:
	.zero		1
	.type		_ZN31_INTERNAL_6d30df3d_4_k_cu_cubic4cuda3std6ranges3__45__cpo8distanceE,@object
	.size		_ZN31_INTERNAL_6d30df3d_4_k_cu_cubic4cuda3std6ranges3__45__cpo8distanceE,(_ZN31_INTERNAL_6d30df3d_4_k_cu_cubic4cuda3std3__45__cpo6cbeginE - _ZN31_INTERNAL_6d30df3d_4_k_cu_cubic4cuda3std6ranges3__45__cpo8distanceE)
_ZN31_INTERNAL_6d30df3d_4_k_cu_cubic4cuda3std6ranges3__45__cpo8distanceE:
	.zero		1
	.type		_ZN31_INTERNAL_6d30df3d_4_k_cu_cubic4cuda3std3__45__cpo6cbeginE,@object
	.size		_ZN31_INTERNAL_6d30df3d_4_k_cu_cubic4cuda3std3__45__cpo6cbeginE,(_ZN31_INTERNAL_6d30df3d_4_k_cu_cubic4cuda3std6ranges3__45__cpo7advanceE - _ZN31_INTERNAL_6d30df3d_4_k_cu_cubic4cuda3std3__45__cpo6cbeginE)
_ZN31_INTERNAL_6d30df3d_4_k_cu_cubic4cuda3std3__45__cpo6cbeginE:
	.zero		1
	.type		_ZN31_INTERNAL_6d30df3d_4_k_cu_cubic4cuda3std6ranges3__45__cpo7advanceE,@object
	.size		_ZN31_INTERNAL_6d30df3d_4_k_cu_cubic4cuda3std6ranges3__45__cpo7advanceE,(_ZN31_INTERNAL_6d30df3d_4_k_cu_cubic4cuda3std3__45__cpo7crbeginE - _ZN31_INTERNAL_6d30df3d_4_k_cu_cubic4cuda3std6ranges3__45__cpo7advanceE)
_ZN31_INTERNAL_6d30df3d_4_k_cu_cubic4cuda3std6ranges3__45__cpo7advanceE:
	.zero		1
	.type		_ZN31_INTERNAL_6d30df3d_4_k_cu_cubic4cuda3std3__45__cpo7crbeginE,@object
	.size		_ZN31_INTERNAL_6d30df3d_4_k_cu_cubic4cuda3std3__45__cpo7crbeginE,(_ZN31_INTERNAL_6d30df3d_4_k_cu_cubic4cuda3std6ranges3__45__cpo4dataE - _ZN31_INTERNAL_6d30df3d_4_k_cu_cubic4cuda3std3__45__cpo7crbeginE)
_ZN31_INTERNAL_6d30df3d_4_k_cu_cubic4cuda3std3__45__cpo7crbeginE:
	.zero		1
	.type		_ZN31_INTERNAL_6d30df3d_4_k_cu_cubic4cuda3std6ranges3__45__cpo4dataE,@object
	.size		_ZN31_INTERNAL_6d30df3d_4_k_cu_cubic4cuda3std6ranges3__45__cpo4dataE,(_ZN31_INTERNAL_6d30df3d_4_k_cu_cubic4cuda3std6ranges3__45__cpo5beginE - _ZN31_INTERNAL_6d30df3d_4_k_cu_cubic4cuda3std6ranges3__45__cpo4dataE)
_ZN31_INTERNAL_6d30df3d_4_k_cu_cubic4cuda3std6ranges3__45__cpo4dataE:
	.zero		1
	.type		_ZN31_INTERNAL_6d30df3d_4_k_cu_cubic4cuda3std6ranges3__45__cpo5beginE,@object
	.size		_ZN31_INTERNAL_6d30df3d_4_k_cu_cubic4cuda3std6ranges3__45__cpo5beginE,(_ZN31_INTERNAL_6d30df3d_4_k_cu_cubic4cuda3std3__433_GLOBAL__N__6d30df3d_4_k_cu_cubic6ignoreE - _ZN31_INTERNAL_6d30df3d_4_k_cu_cubic4cuda3std6ranges3__45__cpo5beginE)
_ZN31_INTERNAL_6d30df3d_4_k_cu_cubic4cuda3std6ranges3__45__cpo5beginE:
	.zero		1
	.type		_ZN31_INTERNAL_6d30df3d_4_k_cu_cubic4cuda3std3__433_GLOBAL__N__6d30df3d_4_k_cu_cubic6ignoreE,@object
	.size		_ZN31_INTERNAL_6d30df3d_4_k_cu_cubic4cuda3std3__433_GLOBAL__N__6d30df3d_4_k_cu_cubic6ignoreE,(_ZN31_INTERNAL_6d30df3d_4_k_cu_cubic4cuda3std6ranges3__45__cpo4sizeE - _ZN31_INTERNAL_6d30df3d_4_k_cu_cubic4cuda3std3__433_GLOBAL__N__6d30df3d_4_k_cu_cubic6ignoreE)
_ZN31_INTERNAL_6d30df3d_4_k_cu_cubic4cuda3std3__433_GLOBAL__N__6d30df3d_4_k_cu_cubic6ignoreE:
	.zero		1
	.type		_ZN31_INTERNAL_6d30df3d_4_k_cu_cubic4cuda3std6ranges3__45__cpo4sizeE,@object
	.size		_ZN31_INTERNAL_6d30df3d_4_k_cu_cubic4cuda3std6ranges3__45__cpo4sizeE,(_ZN31_INTERNAL_6d30df3d_4_k_cu_cubic4cuda3std3__45__cpo5beginE - _ZN31_INTERNAL_6d30df3d_4_k_cu_cubic4cuda3std6ranges3__45__cpo4sizeE)
_ZN31_INTERNAL_6d30df3d_4_k_cu_cubic4cuda3std6ranges3__45__cpo4sizeE:
	.zero		1
	.type		_ZN31_INTERNAL_6d30df3d_4_k_cu_cubic4cuda3std3__45__cpo5beginE,@object
	.size		_ZN31_INTERNAL_6d30df3d_4_k_cu_cubic4cuda3std3__45__cpo5beginE,(_ZN31_INTERNAL_6d30df3d_4_k_cu_cubic4cuda3std6ranges3__45__cpo6cbeginE - _ZN31_INTERNAL_6d30df3d_4_k_cu_cubic4cuda3std3__45__cpo5beginE)
_ZN31_INTERNAL_6d30df3d_4_k_cu_cubic4cuda3std3__45__cpo5beginE:
	.zero		1
	.type		_ZN31_INTERNAL_6d30df3d_4_k_cu_cubic4cuda3std6ranges3__45__cpo6cbeginE,@object
	.size		_ZN31_INTERNAL_6d30df3d_4_k_cu_cubic4cuda3std6ranges3__45__cpo6cbeginE,(_ZN31_INTERNAL_6d30df3d_4_k_cu_cubic4cuda3std3__45__cpo6rbeginE - _ZN31_INTERNAL_6d30df3d_4_k_cu_cubic4cuda3std6ranges3__45__cpo6cbeginE)
_ZN31_INTERNAL_6d30df3d_4_k_cu_cubic4cuda3std6ranges3__45__cpo6cbeginE:
	.zero		1
	.type		_ZN31_INTERNAL_6d30df3d_4_k_cu_cubic4cuda3std3__45__cpo6rbeginE,@object
	.size		_ZN31_INTERNAL_6d30df3d_4_k_cu_cubic4cuda3std3__45__cpo6rbeginE,(_ZN31_INTERNAL_6d30df3d_4_k_cu_cubic4cuda3std6ranges3__45__cpo4nextE - _ZN31_INTERNAL_6d30df3d_4_k_cu_cubic4cuda3std3__45__cpo6rbeginE)
_ZN31_INTERNAL_6d30df3d_4_k_cu_cubic4cuda3std3__45__cpo6rbeginE:
	.zero		1
	.type		_ZN31_INTERNAL_6d30df3d_4_k_cu_cubic4cuda3std6ranges3__45__cpo4nextE,@object
	.size		_ZN31_INTERNAL_6d30df3d_4_k_cu_cubic4cuda3std6ranges3__45__cpo4nextE,(_ZN31_INTERNAL_6d30df3d_4_k_cu_cubic4cuda3std6ranges3__45__cpo4swapE - _ZN31_INTERNAL_6d30df3d_4_k_cu_cubic4cuda3std6ranges3__45__cpo4nextE)
_ZN31_INTERNAL_6d30df3d_4_k_cu_cubic4cuda3std6ranges3__45__cpo4nextE:
	.zero		1
	.type		_ZN31_INTERNAL_6d30df3d_4_k_cu_cubic4cuda3std6ranges3__45__cpo4swapE,@object
	.size		_ZN31_INTERNAL_6d30df3d_4_k_cu_cubic4cuda3std6ranges3__45__cpo4swapE,(_ZN31_INTERNAL_6d30df3d_4_k_cu_cubic4cuda3std3__420unreachable_sentinelE - _ZN31_INTERNAL_6d30df3d_4_k_cu_cubic4cuda3std6ranges3__45__cpo4swapE)
_ZN31_INTERNAL_6d30df3d_4_k_cu_cubic4cuda3std6ranges3__45__cpo4swapE:
	.zero		1
	.type		_ZN31_INTERNAL_6d30df3d_4_k_cu_cubic4cuda3std3__420unreachable_sentinelE,@object
	.size		_ZN31_INTERNAL_6d30df3d_4_k_cu_cubic4cuda3std3__420unreachable_sentinelE,(_ZN31_INTERNAL_6d30df3d_4_k_cu_cubic6thrust24THRUST_300001_SM_1000_NS6system6detail10sequential3seqE - _ZN31_INTERNAL_6d30df3d_4_k_cu_cubic4cuda3std3__420unreachable_sentinelE)
_ZN31_INTERNAL_6d30df3d_4_k_cu_cubic4cuda3std3__420unreachable_sentinelE:
	.zero		1
	.type		_ZN31_INTERNAL_6d30df3d_4_k_cu_cubic6thrust24THRUST_300001_SM_1000_NS6system6detail10sequential3seqE,@object
	.size		_ZN31_INTERNAL_6d30df3d_4_k_cu_cubic6thrust24THRUST_300001_SM_1000_NS6system6detail10sequential3seqE,(_ZN31_INTERNAL_6d30df3d_4_k_cu_cubic4cuda3std3__45__cpo4cendE - _ZN31_INTERNAL_6d30df3d_4_k_cu_cubic6thrust24THRUST_300001_SM_1000_NS6system6detail10sequential3seqE)
_ZN31_INTERNAL_6d30df3d_4_k_cu_cubic6thrust24THRUST_300001_SM_1000_NS6system6detail10sequential3seqE:
	.zero		1
	.type		_ZN31_INTERNAL_6d30df3d_4_k_cu_cubic4cuda3std3__45__cpo4cendE,@object
	.size		_ZN31_INTERNAL_6d30df3d_4_k_cu_cubic4cuda3std3__45__cpo4cendE,(_ZN31_INTERNAL_6d30df3d_4_k_cu_cubic4cuda3std6ranges3__45__cpo9iter_swapE - _ZN31_INTERNAL_6d30df3d_4_k_cu_cubic4cuda3std3__45__cpo4cendE)
_ZN31_INTERNAL_6d30df3d_4_k_cu_cubic4cuda3std3__45__cpo4cendE:
	.zero		1
	.type		_ZN31_INTERNAL_6d30df3d_4_k_cu_cubic4cuda3std6ranges3__45__cpo9iter_swapE,@object
	.size		_ZN31_INTERNAL_6d30df3d_4_k_cu_cubic4cuda3std6ranges3__45__cpo9iter_swapE,(_ZN31_INTERNAL_6d30df3d_4_k_cu_cubic4cuda3std3__45__cpo5crendE - _ZN31_INTERNAL_6d30df3d_4_k_cu_cubic4cuda3std6ranges3__45__cpo9iter_swapE)
_ZN31_INTERNAL_6d30df3d_4_k_cu_cubic4cuda3std6ranges3__45__cpo9iter_swapE:
	.zero		1
	.type		_ZN31_INTERNAL_6d30df3d_4_k_cu_cubic4cuda3std3__45__cpo5crendE,@object
	.size		_ZN31_INTERNAL_6d30df3d_4_k_cu_cubic4cuda3std3__45__cpo5crendE,(_ZN31_INTERNAL_6d30df3d_4_k_cu_cubic4cuda3std6ranges3__45__cpo5cdataE - _ZN31_INTERNAL_6d30df3d_4_k_cu_cubic4cuda3std3__45__cpo5crendE)
_ZN31_INTERNAL_6d30df3d_4_k_cu_cubic4cuda3std3__45__cpo5crendE:
	.zero		1
	.type		_ZN31_INTERNAL_6d30df3d_4_k_cu_cubic4cuda3std6ranges3__45__cpo5cdataE,@object
	.size		_ZN31_INTERNAL_6d30df3d_4_k_cu_cubic4cuda3std6ranges3__45__cpo5cdataE,(_ZN31_INTERNAL_6d30df3d_4_k_cu_cubic4cuda3std6ranges3__45__cpo3endE - _ZN31_INTERNAL_6d30df3d_4_k_cu_cubic4cuda3std6ranges3__45__cpo5cdataE)
_ZN31_INTERNAL_6d30df3d_4_k_cu_cubic4cuda3std6ranges3__45__cpo5cdataE:
	.zero		1
	.type		_ZN31_INTERNAL_6d30df3d_4_k_cu_cubic4cuda3std6ranges3__45__cpo3endE,@object
	.size		_ZN31_INTERNAL_6d30df3d_4_k_cu_cubic4cuda3std6ranges3__45__cpo3endE,(_ZN31_INTERNAL_6d30df3d_4_k_cu_cubic4cuda3std3__419piecewise_constructE - _ZN31_INTERNAL_6d30df3d_4_k_cu_cubic4cuda3std6ranges3__45__cpo3endE)
_ZN31_INTERNAL_6d30df3d_4_k_cu_cubic4cuda3std6ranges3__45__cpo3endE:
	.zero		1
	.type		_ZN31_INTERNAL_6d30df3d_4_k_cu_cubic4cuda3std3__419piecewise_constructE,@object
	.size		_ZN31_INTERNAL_6d30df3d_4_k_cu_cubic4cuda3std3__419piecewise_constructE,(_ZN31_INTERNAL_6d30df3d_4_k_cu_cubic4cuda3std6ranges3__45__cpo5ssizeE - _ZN31_INTERNAL_6d30df3d_4_k_cu_cubic4cuda3std3__419piecewise_constructE)
_ZN31_INTERNAL_6d30df3d_4_k_cu_cubic4cuda3std3__419piecewise_constructE:
	.zero		1
	.type		_ZN31_INTERNAL_6d30df3d_4_k_cu_cubic4cuda3std6ranges3__45__cpo5ssizeE,@object
	.size		_ZN31_INTERNAL_6d30df3d_4_k_cu_cubic4cuda3std6ranges3__45__cpo5ssizeE,(_ZN31_INTERNAL_6d30df3d_4_k_cu_cubic4cuda3std3__45__cpo3endE - _ZN31_INTERNAL_6d30df3d_4_k_cu_cubic4cuda3std6ranges3__45__cpo5ssizeE)
_ZN31_INTERNAL_6d30df3d_4_k_cu_cubic4cuda3std6ranges3__45__cpo5ssizeE:
	.zero		1
	.type		_ZN31_INTERNAL_6d30df3d_4_k_cu_cubic4cuda3std3__45__cpo3endE,@object
	.size		_ZN31_INTERNAL_6d30df3d_4_k_cu_cubic4cuda3std3__45__cpo3endE,(_ZN31_INTERNAL_6d30df3d_4_k_cu_cubic4cuda3std6ranges3__45__cpo4cendE - _ZN31_INTERNAL_6d30df3d_4_k_cu_cubic4cuda3std3__45__cpo3endE)
_ZN31_INTERNAL_6d30df3d_4_k_cu_cubic4cuda3std3__45__cpo3endE:
	.zero		1
	.type		_ZN31_INTERNAL_6d30df3d_4_k_cu_cubic4cuda3std6ranges3__45__cpo4cendE,@object
	.size		_ZN31_INTERNAL_6d30df3d_4_k_cu_cubic4cuda3std6ranges3__45__cpo4cendE,(_ZN31_INTERNAL_6d30df3d_4_k_cu_cubic4cuda3std3__45__cpo4rendE - _ZN31_INTERNAL_6d30df3d_4_k_cu_cubic4cuda3std6ranges3__45__cpo4cendE)
_ZN31_INTERNAL_6d30df3d_4_k_cu_cubic4cuda3std6ranges3__45__cpo4cendE:
	.zero		1
	.type		_ZN31_INTERNAL_6d30df3d_4_k_cu_cubic4cuda3std3__45__cpo4rendE,@object
	.size		_ZN31_INTERNAL_6d30df3d_4_k_cu_cubic4cuda3std3__45__cpo4rendE,(_ZN31_INTERNAL_6d30df3d_4_k_cu_cubic4cuda3std6ranges3__45__cpo4prevE - _ZN31_INTERNAL_6d30df3d_4_k_cu_cubic4cuda3std3__45__cpo4rendE)
_ZN31_INTERNAL_6d30df3d_4_k_cu_cubic4cuda3std3__45__cpo4rendE:
	.zero		1
	.type		_ZN31_INTERNAL_6d30df3d_4_k_cu_cubic4cuda3std6ranges3__45__cpo4prevE,@object
	.size		_ZN31_INTERNAL_6d30df3d_4_k_cu_cubic4cuda3std6ranges3__45__cpo4prevE,(_ZN31_INTERNAL_6d30df3d_4_k_cu_cubic4cuda3std6ranges3__45__cpo9iter_moveE - _ZN31_INTERNAL_6d30df3d_4_k_cu_cubic4cuda3std6ranges3__45__cpo4prevE)
_ZN31_INTERNAL_6d30df3d_4_k_cu_cubic4cuda3std6ranges3__45__cpo4prevE:
	.zero		1
	.type		_ZN31_INTERNAL_6d30df3d_4_k_cu_cubic4cuda3std6ranges3__45__cpo9iter_moveE,@object
	.size		_ZN31_INTERNAL_6d30df3d_4_k_cu_cubic4cuda3std6ranges3__45__cpo9iter_moveE,(.L_13 - _ZN31_INTERNAL_6d30df3d_4_k_cu_cubic4cuda3std6ranges3__45__cpo9iter_moveE)
_ZN31_INTERNAL_6d30df3d_4_k_cu_cubic4cuda3std6ranges3__45__cpo9iter_moveE:
	.zero		1
.L_13:


//--------------------- .nv.constant0.cubic       --------------------------
	.section	.nv.constant0.cubic,"a",@progbits
	.sectionflags	@""
	.align	4
.nv.constant0.cubic:
	.zero		936


//--------------------- SYMBOLS --------------------------

	.type		.nv.reservedSmem.offset0,@object
	.size		.nv.reservedSmem.offset0,0x4
